//
// Generated by NVIDIA NVVM Compiler
//
// Compiler Build ID: CL-36424714
// Cuda compilation tools, release 13.0, V13.0.88
// Based on NVVM 20.0.0
//

.version 9.0
.target sm_100
.address_size 64

	// .globl	_Z19matmul_tiled_kernelPKfS0_Pfi
// _ZZ19matmul_tiled_kernelPKfS0_PfiE2As has been demoted
// _ZZ19matmul_tiled_kernelPKfS0_PfiE2Bs has been demoted

.visible .entry _Z19matmul_tiled_kernelPKfS0_Pfi(
	.param .u64 .ptr .align 1 _Z19matmul_tiled_kernelPKfS0_Pfi_param_0,
	.param .u64 .ptr .align 1 _Z19matmul_tiled_kernelPKfS0_Pfi_param_1,
	.param .u64 .ptr .align 1 _Z19matmul_tiled_kernelPKfS0_Pfi_param_2,
	.param .u32 _Z19matmul_tiled_kernelPKfS0_Pfi_param_3
)
{
	.reg .pred 	%p<18>;
	.reg .b32 	%r<65>;
	.reg .b32 	%f<181>;
	.reg .b64 	%rd<19>;
	// demoted variable
	.shared .align 4 .b8 _ZZ19matmul_tiled_kernelPKfS0_PfiE2As[1024];
	// demoted variable
	.shared .align 4 .b8 _ZZ19matmul_tiled_kernelPKfS0_PfiE2Bs[1024];
	ld.param.u64 	%rd5, [_Z19matmul_tiled_kernelPKfS0_Pfi_param_0];
	ld.param.u64 	%rd6, [_Z19matmul_tiled_kernelPKfS0_Pfi_param_1];
	ld.param.u64 	%rd4, [_Z19matmul_tiled_kernelPKfS0_Pfi_param_2];
	ld.param.u32 	%r33, [_Z19matmul_tiled_kernelPKfS0_Pfi_param_3];
	cvta.to.global.u64 	%rd1, %rd6;
	cvta.to.global.u64 	%rd2, %rd5;
	mov.u32 	%r34, %ctaid.y;
	shl.b32 	%r35, %r34, 4;
	mov.u32 	%r1, %tid.y;
	add.s32 	%r2, %r35, %r1;
	mov.u32 	%r36, %ctaid.x;
	shl.b32 	%r3, %r36, 4;
	mov.u32 	%r4, %tid.x;
	add.s32 	%r5, %r3, %r4;
	setp.lt.s32 	%p1, %r33, 1;
	mov.f32 	%f180, 0f00000000;
	@%p1 bra 	$L__BB0_19;
	add.s32 	%r6, %r33, 15;
	mul.lo.s32 	%r7, %r33, %r2;
	shl.b32 	%r38, %r1, 6;
	mov.u32 	%r39, _ZZ19matmul_tiled_kernelPKfS0_PfiE2As;
	add.s32 	%r8, %r39, %r38;
	shl.b32 	%r40, %r4, 2;
	add.s32 	%r9, %r8, %r40;
	mov.u32 	%r41, _ZZ19matmul_tiled_kernelPKfS0_PfiE2Bs;
	add.s32 	%r11, %r41, %r40;
	add.s32 	%r10, %r11, %r38;
	setp.lt.u32 	%p2, %r33, 17;
	mov.f32 	%f180, 0f00000000;
	mov.b32 	%r64, 0;
	@%p2 bra 	$L__BB0_13;
	shr.u32 	%r42, %r6, 4;
	and.b32  	%r43, %r42, 134217726;
	neg.s32 	%r63, %r43;
	add.s32 	%r44, %r1, 16;
	mad.lo.s32 	%r45, %r33, %r44, %r4;
	add.s32 	%r61, %r45, %r3;
	shl.b32 	%r14, %r33, 5;
	mad.lo.s32 	%r46, %r1, %r33, %r4;
	add.s32 	%r60, %r46, %r3;
	add.s32 	%r58, %r4, %r7;
	mov.f32 	%f180, 0f00000000;
	mov.u32 	%r59, %r4;
	mov.u32 	%r62, %r1;
$L__BB0_3:
	setp.ge.u32 	%p3, %r2, %r33;
	setp.ge.s32 	%p4, %r59, %r33;
	mul.wide.s32 	%rd7, %r58, 4;
	add.s64 	%rd3, %rd2, %rd7;
	mov.f32 	%f172, 0f00000000;
	or.pred  	%p5, %p3, %p4;
	@%p5 bra 	$L__BB0_5;
	ld.global.nc.f32 	%f172, [%rd3];
$L__BB0_5:
	st.shared.f32 	[%r9], %f172;
	mov.f32 	%f173, 0f00000000;
	max.s32 	%r47, %r5, %r62;
	setp.ge.s32 	%p6, %r47, %r33;
	@%p6 bra 	$L__BB0_7;
	mul.wide.s32 	%rd8, %r60, 4;
	add.s64 	%rd9, %rd1, %rd8;
	ld.global.nc.f32 	%f173, [%rd9];
$L__BB0_7:
	st.shared.f32 	[%r10], %f173;
	bar.sync 	0;
	ld.shared.f32 	%f27, [%r8];
	ld.shared.f32 	%f28, [%r11];
	fma.rn.f32 	%f29, %f27, %f28, %f180;
	ld.shared.f32 	%f30, [%r8+4];
	ld.shared.f32 	%f31, [%r11+64];
	fma.rn.f32 	%f32, %f30, %f31, %f29;
	ld.shared.f32 	%f33, [%r8+8];
	ld.shared.f32 	%f34, [%r11+128];
	fma.rn.f32 	%f35, %f33, %f34, %f32;
	ld.shared.f32 	%f36, [%r8+12];
	ld.shared.f32 	%f37, [%r11+192];
	fma.rn.f32 	%f38, %f36, %f37, %f35;
	ld.shared.f32 	%f39, [%r8+16];
	ld.shared.f32 	%f40, [%r11+256];
	fma.rn.f32 	%f41, %f39, %f40, %f38;
	ld.shared.f32 	%f42, [%r8+20];
	ld.shared.f32 	%f43, [%r11+320];
	fma.rn.f32 	%f44, %f42, %f43, %f41;
	ld.shared.f32 	%f45, [%r8+24];
	ld.shared.f32 	%f46, [%r11+384];
	fma.rn.f32 	%f47, %f45, %f46, %f44;
	ld.shared.f32 	%f48, [%r8+28];
	ld.shared.f32 	%f49, [%r11+448];
	fma.rn.f32 	%f50, %f48, %f49, %f47;
	ld.shared.f32 	%f51, [%r8+32];
	ld.shared.f32 	%f52, [%r11+512];
	fma.rn.f32 	%f53, %f51, %f52, %f50;
	ld.shared.f32 	%f54, [%r8+36];
	ld.shared.f32 	%f55, [%r11+576];
	fma.rn.f32 	%f56, %f54, %f55, %f53;
	ld.shared.f32 	%f57, [%r8+40];
	ld.shared.f32 	%f58, [%r11+640];
	fma.rn.f32 	%f59, %f57, %f58, %f56;
	ld.shared.f32 	%f60, [%r8+44];
	ld.shared.f32 	%f61, [%r11+704];
	fma.rn.f32 	%f62, %f60, %f61, %f59;
	ld.shared.f32 	%f63, [%r8+48];
	ld.shared.f32 	%f64, [%r11+768];
	fma.rn.f32 	%f65, %f63, %f64, %f62;
	ld.shared.f32 	%f66, [%r8+52];
	ld.shared.f32 	%f67, [%r11+832];
	fma.rn.f32 	%f68, %f66, %f67, %f65;
	ld.shared.f32 	%f69, [%r8+56];
	ld.shared.f32 	%f70, [%r11+896];
	fma.rn.f32 	%f71, %f69, %f70, %f68;
	ld.shared.f32 	%f72, [%r8+60];
	ld.shared.f32 	%f73, [%r11+960];
	fma.rn.f32 	%f6, %f72, %f73, %f71;
	bar.sync 	0;
	add.s32 	%r48, %r59, 16;
	setp.ge.s32 	%p8, %r48, %r33;
	mov.f32 	%f174, 0f00000000;
	or.pred  	%p9, %p3, %p8;
	@%p9 bra 	$L__BB0_9;
	ld.global.nc.f32 	%f174, [%rd3+64];
$L__BB0_9:
	st.shared.f32 	[%r9], %f174;
	add.s32 	%r49, %r62, 16;
	mov.f32 	%f175, 0f00000000;
	max.s32 	%r50, %r5, %r49;
	setp.ge.s32 	%p10, %r50, %r33;
	@%p10 bra 	$L__BB0_11;
	mul.wide.s32 	%rd10, %r61, 4;
	add.s64 	%rd11, %rd1, %rd10;
	ld.global.nc.f32 	%f175, [%rd11];
$L__BB0_11:
	st.shared.f32 	[%r10], %f175;
	bar.sync 	0;
	ld.shared.f32 	%f75, [%r8];
	ld.shared.f32 	%f76, [%r11];
	fma.rn.f32 	%f77, %f75, %f76, %f6;
	ld.shared.f32 	%f78, [%r8+4];
	ld.shared.f32 	%f79, [%r11+64];
	fma.rn.f32 	%f80, %f78, %f79, %f77;
	ld.shared.f32 	%f81, [%r8+8];
	ld.shared.f32 	%f82, [%r11+128];
	fma.rn.f32 	%f83, %f81, %f82, %f80;
	ld.shared.f32 	%f84, [%r8+12];
	ld.shared.f32 	%f85, [%r11+192];
	fma.rn.f32 	%f86, %f84, %f85, %f83;
	ld.shared.f32 	%f87, [%r8+16];
	ld.shared.f32 	%f88, [%r11+256];
	fma.rn.f32 	%f89, %f87, %f88, %f86;
	ld.shared.f32 	%f90, [%r8+20];
	ld.shared.f32 	%f91, [%r11+320];
	fma.rn.f32 	%f92, %f90, %f91, %f89;
	ld.shared.f32 	%f93, [%r8+24];
	ld.shared.f32 	%f94, [%r11+384];
	fma.rn.f32 	%f95, %f93, %f94, %f92;
	ld.shared.f32 	%f96, [%r8+28];
	ld.shared.f32 	%f97, [%r11+448];
	fma.rn.f32 	%f98, %f96, %f97, %f95;
	ld.shared.f32 	%f99, [%r8+32];
	ld.shared.f32 	%f100, [%r11+512];
	fma.rn.f32 	%f101, %f99, %f100, %f98;
	ld.shared.f32 	%f102, [%r8+36];
	ld.shared.f32 	%f103, [%r11+576];
	fma.rn.f32 	%f104, %f102, %f103, %f101;
	ld.shared.f32 	%f105, [%r8+40];
	ld.shared.f32 	%f106, [%r11+640];
	fma.rn.f32 	%f107, %f105, %f106, %f104;
	ld.shared.f32 	%f108, [%r8+44];
	ld.shared.f32 	%f109, [%r11+704];
	fma.rn.f32 	%f110, %f108, %f109, %f107;
	ld.shared.f32 	%f111, [%r8+48];
	ld.shared.f32 	%f112, [%r11+768];
	fma.rn.f32 	%f113, %f111, %f112, %f110;
	ld.shared.f32 	%f114, [%r8+52];
	ld.shared.f32 	%f115, [%r11+832];
	fma.rn.f32 	%f116, %f114, %f115, %f113;
	ld.shared.f32 	%f117, [%r8+56];
	ld.shared.f32 	%f118, [%r11+896];
	fma.rn.f32 	%f119, %f117, %f118, %f116;
	ld.shared.f32 	%f120, [%r8+60];
	ld.shared.f32 	%f121, [%r11+960];
	fma.rn.f32 	%f180, %f120, %f121, %f119;
	bar.sync 	0;
	add.s32 	%r63, %r63, 2;
	add.s32 	%r62, %r62, 32;
	add.s32 	%r61, %r61, %r14;
	add.s32 	%r60, %r60, %r14;
	add.s32 	%r59, %r59, 32;
	add.s32 	%r58, %r58, 32;
	setp.ne.s32 	%p11, %r63, 0;
	@%p11 bra 	$L__BB0_3;
	and.b32  	%r64, %r6, 2147483616;
$L__BB0_13:
	and.b32  	%r51, %r6, 16;
	setp.eq.s32 	%p12, %r51, 0;
	@%p12 bra 	$L__BB0_19;
	setp.ge.u32 	%p13, %r2, %r33;
	add.s32 	%r52, %r64, %r4;
	add.s32 	%r32, %r64, %r1;
	setp.ge.s32 	%p14, %r52, %r33;
	mov.f32 	%f178, 0f00000000;
	or.pred  	%p15, %p13, %p14;
	@%p15 bra 	$L__BB0_16;
	add.s32 	%r53, %r52, %r7;
	mul.wide.s32 	%rd12, %r53, 4;
	add.s64 	%rd13, %rd2, %rd12;
	ld.global.nc.f32 	%f178, [%rd13];
$L__BB0_16:
	st.shared.f32 	[%r9], %f178;
	mov.f32 	%f179, 0f00000000;
	max.s32 	%r54, %r5, %r32;
	setp.ge.s32 	%p16, %r54, %r33;
	@%p16 bra 	$L__BB0_18;
	mad.lo.s32 	%r55, %r32, %r33, %r5;
	mul.wide.s32 	%rd14, %r55, 4;
	add.s64 	%rd15, %rd1, %rd14;
	ld.global.nc.f32 	%f179, [%rd15];
$L__BB0_18:
	st.shared.f32 	[%r10], %f179;
	bar.sync 	0;
	ld.shared.f32 	%f124, [%r8];
	ld.shared.f32 	%f125, [%r11];
	fma.rn.f32 	%f126, %f124, %f125, %f180;
	ld.shared.f32 	%f127, [%r8+4];
	ld.shared.f32 	%f128, [%r11+64];
	fma.rn.f32 	%f129, %f127, %f128, %f126;
	ld.shared.f32 	%f130, [%r8+8];
	ld.shared.f32 	%f131, [%r11+128];
	fma.rn.f32 	%f132, %f130, %f131, %f129;
	ld.shared.f32 	%f133, [%r8+12];
	ld.shared.f32 	%f134, [%r11+192];
	fma.rn.f32 	%f135, %f133, %f134, %f132;
	ld.shared.f32 	%f136, [%r8+16];
	ld.shared.f32 	%f137, [%r11+256];
	fma.rn.f32 	%f138, %f136, %f137, %f135;
	ld.shared.f32 	%f139, [%r8+20];
	ld.shared.f32 	%f140, [%r11+320];
	fma.rn.f32 	%f141, %f139, %f140, %f138;
	ld.shared.f32 	%f142, [%r8+24];
	ld.shared.f32 	%f143, [%r11+384];
	fma.rn.f32 	%f144, %f142, %f143, %f141;
	ld.shared.f32 	%f145, [%r8+28];
	ld.shared.f32 	%f146, [%r11+448];
	fma.rn.f32 	%f147, %f145, %f146, %f144;
	ld.shared.f32 	%f148, [%r8+32];
	ld.shared.f32 	%f149, [%r11+512];
	fma.rn.f32 	%f150, %f148, %f149, %f147;
	ld.shared.f32 	%f151, [%r8+36];
	ld.shared.f32 	%f152, [%r11+576];
	fma.rn.f32 	%f153, %f151, %f152, %f150;
	ld.shared.f32 	%f154, [%r8+40];
	ld.shared.f32 	%f155, [%r11+640];
	fma.rn.f32 	%f156, %f154, %f155, %f153;
	ld.shared.f32 	%f157, [%r8+44];
	ld.shared.f32 	%f158, [%r11+704];
	fma.rn.f32 	%f159, %f157, %f158, %f156;
	ld.shared.f32 	%f160, [%r8+48];
	ld.shared.f32 	%f161, [%r11+768];
	fma.rn.f32 	%f162, %f160, %f161, %f159;
	ld.shared.f32 	%f163, [%r8+52];
	ld.shared.f32 	%f164, [%r11+832];
	fma.rn.f32 	%f165, %f163, %f164, %f162;
	ld.shared.f32 	%f166, [%r8+56];
	ld.shared.f32 	%f167, [%r11+896];
	fma.rn.f32 	%f168, %f166, %f167, %f165;
	ld.shared.f32 	%f169, [%r8+60];
	ld.shared.f32 	%f170, [%r11+960];
	fma.rn.f32 	%f180, %f169, %f170, %f168;
	bar.sync 	0;
$L__BB0_19:
	max.s32 	%r56, %r2, %r5;
	setp.ge.s32 	%p17, %r56, %r33;
	@%p17 bra 	$L__BB0_21;
	mad.lo.s32 	%r57, %r33, %r2, %r5;
	cvta.to.global.u64 	%rd16, %rd4;
	mul.wide.s32 	%rd17, %r57, 4;
	add.s64 	%rd18, %rd16, %rd17;
	st.global.f32 	[%rd18], %f180;
$L__BB0_21:
	ret;

}


// ===== COMPILED SASS (sm_100) =====

	.target	sm_100

	.elftype	@"ET_EXEC"


//--------------------- .note.nv.tkinfo           --------------------------
	.section	.note.nv.tkinfo,"",@"SHT_NOTE"
	.sectionflags	@"SHF_NOTE_NV_TKINFO"
	.tkinfo
        /*0018*/ 	.word	0x00000002
        /*0030*/ 	.string	""
        /*0030*/ 	.string	"ptxas"
        /*0030*/ 	.string	"Cuda compilation tools, release 13.0, V13.0.88"
        /*0030*/ 	.string	"Build cuda_13.0.r13.0/compiler.36424714_0"
        /*0030*/ 	.string	"-arch sm_100 -m 64 "



//--------------------- .note.nv.cuinfo           --------------------------
	.section	.note.nv.cuinfo,"",@"SHT_NOTE"
	.sectionflags	@"SHF_NOTE_NV_CUINFO"
        /*0018*/ 	.short	0x0002
        /*001a*/ 	.short	0x0064
        /*001c*/ 	.short	0x0082
	.zero		2


//--------------------- .nv.info                  --------------------------
	.section	.nv.info,"",@"SHT_CUDA_INFO"
	.align	4


	//----- nvinfo : EIATTR_REGCOUNT
	.align		4
        /*0000*/ 	.byte	0x04, 0x2f
        /*0002*/ 	.short	(.L_1 - .L_0)
	.align		4
.L_0:
        /*0004*/ 	.word	index@(_Z19matmul_tiled_kernelPKfS0_Pfi)
        /*0008*/ 	.word	0x00000020


	//----- nvinfo : EIATTR_FRAME_SIZE
	.align		4
.L_1:
        /*000c*/ 	.byte	0x04, 0x11
        /*000e*/ 	.short	(.L_3 - .L_2)
	.align		4
.L_2:
        /*0010*/ 	.word	index@(_Z19matmul_tiled_kernelPKfS0_Pfi)
        /*0014*/ 	.word	0x00000000


	//----- nvinfo : EIATTR_MIN_STACK_SIZE
	.align		4
.L_3:
        /*0018*/ 	.byte	0x04, 0x12
        /*001a*/ 	.short	(.L_5 - .L_4)
	.align		4
.L_4:
        /*001c*/ 	.word	index@(_Z19matmul_tiled_kernelPKfS0_Pfi)
        /*0020*/ 	.word	0x00000000
.L_5:


//--------------------- .nv.compat                --------------------------
	.section	.nv.compat,"",@"SHT_CUDA_COMPAT_INFO"
	.align	4
        /*0000*/ 	.byte	0x02, 0x09, 0x00, 0x00, 0x02, 0x02, 0x01, 0x00, 0x02, 0x05, 0x05, 0x00, 0x03, 0x07, 0x01, 0x01
        /*0010*/ 	.byte	0x02, 0x03, 0x00, 0x00, 0x02, 0x06, 0x01, 0x00, 0x04, 0x0b, 0x08, 0x00, 0x09, 0x00, 0x00, 0x00
        /*0020*/ 	.byte	0x00, 0x00, 0x00, 0x00


//--------------------- .nv.info._Z19matmul_tiled_kernelPKfS0_Pfi --------------------------
	.section	.nv.info._Z19matmul_tiled_kernelPKfS0_Pfi,"",@"SHT_CUDA_INFO"
	.sectionflags	@""
	.align	4


	//----- nvinfo : EIATTR_CUDA_API_VERSION
	.align		4
        /*0000*/ 	.byte	0x04, 0x37
        /*0002*/ 	.short	(.L_7 - .L_6)
.L_6:
        /*0004*/ 	.word	0x00000082


	//----- nvinfo : EIATTR_KPARAM_INFO
	.align		4
.L_7:
        /*0008*/ 	.byte	0x04, 0x17
        /*000a*/ 	.short	(.L_9 - .L_8)
.L_8:
        /*000c*/ 	.word	0x00000000
        /*0010*/ 	.short	0x0003
        /*0012*/ 	.short	0x0018
        /*0014*/ 	.byte	0x00, 0xf0, 0x11, 0x00


	//----- nvinfo : EIATTR_KPARAM_INFO
	.align		4
.L_9:
        /*0018*/ 	.byte	0x04, 0x17
        /*001a*/ 	.short	(.L_11 - .L_10)
.L_10:
        /*001c*/ 	.word	0x00000000
        /*0020*/ 	.short	0x0002
        /*0022*/ 	.short	0x0010
        /*0024*/ 	.byte	0x00, 0xf5, 0x21, 0x00


	//----- nvinfo : EIATTR_KPARAM_INFO
	.align		4
.L_11:
        /*0028*/ 	.byte	0x04, 0x17
        /*002a*/ 	.short	(.L_13 - .L_12)
.L_12:
        /*002c*/ 	.word	0x00000000
        /*0030*/ 	.short	0x0001
        /*0032*/ 	.short	0x0008
        /*0034*/ 	.byte	0x00, 0xf5, 0x21, 0x00


	//----- nvinfo : EIATTR_KPARAM_INFO
	.align		4
.L_13:
        /*0038*/ 	.byte	0x04, 0x17
        /*003a*/ 	.short	(.L_15 - .L_14)
.L_14:
        /*003c*/ 	.word	0x00000000
        /*0040*/ 	.short	0x0000
        /*0042*/ 	.short	0x0000
        /*0044*/ 	.byte	0x00, 0xf5, 0x21, 0x00


	//----- nvinfo : EIATTR_SPARSE_MMA_MASK
	.align		4
.L_15:
        /*0048*/ 	.byte	0x03, 0x50
        /*004a*/ 	.short	0x0000


	//----- nvinfo : EIATTR_MAXREG_COUNT
	.align		4
        /*004c*/ 	.byte	0x03, 0x1b
        /*004e*/ 	.short	0x00ff


	//----- nvinfo : EIATTR_NUM_BARRIERS
	.align		4
        /*0050*/ 	.byte	0x02, 0x4c
        /*0052*/ 	.byte	0x01
	.zero		1


	//----- nvinfo : EIATTR_MERCURY_ISA_VERSION
	.align		4
        /*0054*/ 	.byte	0x03, 0x5f
        /*0056*/ 	.short	0x0101


	//----- nvinfo : EIATTR_VRC_CTA_INIT_COUNT
	.align		4
        /*0058*/ 	.byte	0x02, 0x4a
	.zero		1
	.zero		1


	//----- nvinfo : EIATTR_EXIT_INSTR_OFFSETS
	.align		4
        /*005c*/ 	.byte	0x04, 0x1c
        /*005e*/ 	.short	(.L_17 - .L_16)


	//   ....[0]....
.L_16:
        /*0060*/ 	.word	0x00000d20


	//   ....[1]....
        /*0064*/ 	.word	0x00000d70


	//----- nvinfo : EIATTR_CBANK_PARAM_SIZE
	.align		4
.L_17:
        /*0068*/ 	.byte	0x03, 0x19
        /*006a*/ 	.short	0x001c


	//----- nvinfo : EIATTR_PARAM_CBANK
	.align		4
        /*006c*/ 	.byte	0x04, 0x0a
        /*006e*/ 	.short	(.L_19 - .L_18)
	.align		4
.L_18:
        /*0070*/ 	.word	index@(.nv.constant0._Z19matmul_tiled_kernelPKfS0_Pfi)
        /*0074*/ 	.short	0x0380
        /*0076*/ 	.short	0x001c


	//----- nvinfo : EIATTR_SW_WAR
	.align		4
.L_19:
        /*0078*/ 	.byte	0x04, 0x36
        /*007a*/ 	.short	(.L_21 - .L_20)
.L_20:
        /*007c*/ 	.word	0x00000008
.L_21:


//--------------------- .nv.callgraph             --------------------------
	.section	.nv.callgraph,"",@"SHT_CUDA_CALLGRAPH"
	.align	4
	.sectionentsize	8
	.align		4
        /*0000*/ 	.word	0x00000000
	.align		4
        /*0004*/ 	.word	0xffffffff
	.align		4
        /*0008*/ 	.word	0x00000000
	.align		4
        /*000c*/ 	.word	0xfffffffe
	.align		4
        /*0010*/ 	.word	0x00000000
	.align		4
        /*0014*/ 	.word	0xfffffffd
	.align		4
        /*0018*/ 	.word	0x00000000
	.align		4
        /*001c*/ 	.word	0xfffffffc


//--------------------- .text._Z19matmul_tiled_kernelPKfS0_Pfi --------------------------
	.section	.text._Z19matmul_tiled_kernelPKfS0_Pfi,"ax",@progbits
	.align	128
        .global         _Z19matmul_tiled_kernelPKfS0_Pfi
        .type           _Z19matmul_tiled_kernelPKfS0_Pfi,@function
        .size           _Z19matmul_tiled_kernelPKfS0_Pfi,(.L_x_4 - _Z19matmul_tiled_kernelPKfS0_Pfi)
        .other          _Z19matmul_tiled_kernelPKfS0_Pfi,@"STO_CUDA_ENTRY STV_DEFAULT"
_Z19matmul_tiled_kernelPKfS0_Pfi:
.text._Z19matmul_tiled_kernelPKfS0_Pfi:
[----:B------:R-:W-:Y:S01]  /*0000*/  LDC R1, c[0x0][0x37c] ;  /* 0x0000df00ff017b82 */ /* 0x000fe20000000800 */
[----:B------:R-:W0:Y:S01]  /*0010*/  LDCU UR4, c[0x0][0x398] ;  /* 0x00007300ff0477ac */ /* 0x000e220008000800 */
[----:B------:R-:W1:Y:S01]  /*0020*/  S2R R2, SR_CTAID.Y ;  /* 0x0000000000027919 */ /* 0x000e620000002600 */
[----:B------:R-:W-:Y:S01]  /*0030*/  HFMA2 R29, -RZ, RZ, 0, 0 ;  /* 0x00000000ff1d7431 */ /* 0x000fe200000001ff */
[----:B------:R-:W2:Y:S01]  /*0040*/  LDCU.64 UR8, c[0x0][0x358] ;  /* 0x00006b00ff0877ac */ /* 0x000ea20008000a00 */
[----:B------:R-:W1:Y:S01]  /*0050*/  S2R R15, SR_TID.Y ;  /* 0x00000000000f7919 */ /* 0x000e620000002200 */
[----:B------:R-:W3:Y:S01]  /*0060*/  S2R R6, SR_CTAID.X ;  /* 0x0000000000067919 */ /* 0x000ee20000002500 */
[----:B------:R-:W3:Y:S01]  /*0070*/  S2R R13, SR_TID.X ;  /* 0x00000000000d7919 */ /* 0x000ee20000002100 */
[----:B0-----:R-:W-:-:S04]  /*0080*/  MOV R0, UR4 ;  /* 0x0000000400007c02 */ /* 0x001fc80008000f00 */
[----:B------:R-:W-:Y:S02]  /*0090*/  ISETP.GE.AND P0, PT, R0, 0x1, PT ;  /* 0x000000010000780c */ /* 0x000fe40003f06270 */
[----:B-1----:R-:W-:Y:S02]  /*00a0*/  LEA R3, R2, R15, 0x4 ;  /* 0x0000000f02037211 */ /* 0x002fe400078e20ff */
[----:B---3--:R-:W-:-:S09]  /*00b0*/  LEA R2, R6, R13, 0x4 ;  /* 0x0000000d06027211 */ /* 0x008fd200078e20ff */
[----:B--2---:R-:W-:Y:S05]  /*00c0*/  @!P0 BRA `(.L_x_0) ;  /* 0x0000000c000c8947 */ /* 0x004fea0003800000 */
[----:B------:R-:W0:Y:S01]  /*00d0*/  S2UR UR6, SR_CgaCtaId ;  /* 0x00000000000679c3 */ /* 0x000e220000008800 */
[----:B------:R-:W-:Y:S01]  /*00e0*/  UMOV UR4, 0x400 ;  /* 0x0000040000047882 */ /* 0x000fe20000000000 */
[C---:B------:R-:W-:Y:S01]  /*00f0*/  ISETP.GE.U32.AND P0, PT, R0.reuse, 0x11, PT ;  /* 0x000000110000780c */ /* 0x040fe20003f06070 */
[----:B------:R-:W-:Y:S01]  /*0100*/  UIADD3 UR5, UPT, UPT, UR4, 0x400, URZ ;  /* 0x0000040004057890 */ /* 0x000fe2000fffe0ff */
[----:B------:R-:W-:Y:S02]  /*0110*/  IADD3 R22, PT, PT, R0, 0xf, RZ ;  /* 0x0000000f00167810 */ /* 0x000fe40007ffe0ff */
[----:B------:R-:W-:Y:S02]  /*0120*/  MOV R29, RZ ;  /* 0x000000ff001d7202 */ /* 0x000fe40000000f00 */
[----:B------:R-:W-:Y:S01]  /*0130*/  MOV R4, RZ ;  /* 0x000000ff00047202 */ /* 0x000fe20000000f00 */
[----:B0-----:R-:W-:Y:S02]  /*0140*/  ULEA UR4, UR6, UR4, 0x18 ;  /* 0x0000000406047291 */ /* 0x001fe4000f8ec0ff */
[----:B------:R-:W-:-:S04]  /*0150*/  ULEA UR5, UR6, UR5, 0x18 ;  /* 0x0000000506057291 */ /* 0x000fc8000f8ec0ff */
[----:B------:R-:W-:Y:S02]  /*0160*/  LEA R17, R15, UR4, 0x6 ;  /* 0x000000040f117c11 */ /* 0x000fe4000f8e30ff */
[C---:B------:R-:W-:Y:S02]  /*0170*/  LEA R16, R13.reuse, UR5, 0x2 ;  /* 0x000000050d107c11 */ /* 0x040fe4000f8e10ff */
[----:B------:R-:W-:Y:S02]  /*0180*/  LEA R20, R13, R17, 0x2 ;  /* 0x000000110d147211 */ /* 0x000fe400078e10ff */
[----:B------:R-:W-:Y:S01]  /*0190*/  LEA R18, R15, R16, 0x6 ;  /* 0x000000100f127211 */ /* 0x000fe200078e30ff */
[----:B------:R-:W-:Y:S06]  /*01a0*/  @!P0 BRA `(.L_x_1) ;  /* 0x0000000400ec8947 */ /* 0x000fec0003800000 */
[C---:B------:R-:W-:Y:S01]  /*01b0*/  IADD3 R4, PT, PT, R15.reuse, 0x10, RZ ;  /* 0x000000100f047810 */ /* 0x040fe20007ffe0ff */
[-CC-:B------:R-:W-:Y:S01]  /*01c0*/  IMAD R23, R15, R0.reuse, R13.reuse ;  /* 0x000000000f177224 */ /* 0x180fe200078e020d */
[CC--:B------:R-:W-:Y:S01]  /*01d0*/  ISETP.GE.U32.AND P0, PT, R3.reuse, R0.reuse, PT ;  /* 0x000000000300720c */ /* 0x0c0fe20003f06070 */
[-CC-:B------:R-:W-:Y:S01]  /*01e0*/  IMAD R12, R3, R0.reuse, R13.reuse ;  /* 0x00000000030c7224 */ /* 0x180fe200078e020d */
[----:B------:R-:W-:Y:S01]  /*01f0*/  MOV R29, RZ ;  /* 0x000000ff001d7202 */ /* 0x000fe20000000f00 */
[----:B------:R-:W-:Y:S01]  /*0200*/  IMAD R25, R4, R0, R13 ;  /* 0x0000000004197224 */ /* 0x000fe200078e020d */
[----:B------:R-:W-:Y:S02]  /*0210*/  SHF.R.U32.HI R4, RZ, 0x4, R22 ;  /* 0x00000004ff047819 */ /* 0x000fe40000011616 */
[----:B------:R-:W-:Y:S02]  /*0220*/  LEA R23, R6, R23, 0x4 ;  /* 0x0000001706177211 */ /* 0x000fe400078e20ff */
[----:B------:R-:W-:-:S02]  /*0230*/  LOP3.LUT R4, R4, 0x7fffffe, RZ, 0xc0, !PT ;  /* 0x07fffffe04047812 */ /* 0x000fc400078ec0ff */
[----:B------:R-:W-:Y:S02]  /*0240*/  LEA R25, R6, R25, 0x4 ;  /* 0x0000001906197211 */ /* 0x000fe400078e20ff */
[----:B------:R-:W-:Y:S02]  /*0250*/  MOV R21, R13 ;  /* 0x0000000d00157202 */ /* 0x000fe40000000f00 */
[----:B------:R-:W-:Y:S02]  /*0260*/  MOV R19, R15 ;  /* 0x0000000f00137202 */ /* 0x000fe40000000f00 */
[----:B------:R-:W-:-:S07]  /*0270*/  IADD3 R14, PT, PT, -R4, RZ, RZ ;  /* 0x000000ff040e7210 */ /* 0x000fce0007ffe1ff */
.L_x_2:
[----:B------:R-:W0:Y:S01]  /*0280*/  LDC R0, c[0x0][0x398] ;  /* 0x0000e600ff007b82 */ /* 0x000e220000000800 */
[----:B------:R-:W-:Y:S01]  /*0290*/  VIMNMX R5, PT, PT, R2, R19, !PT ;  /* 0x0000001302057248 */ /* 0x000fe20007fe0100 */
[----:B------:R-:W-:Y:S01]  /*02a0*/  HFMA2 R24, -RZ, RZ, 0, 0 ;  /* 0x00000000ff187431 */ /* 0x000fe200000001ff */
[----:B------:R-:W-:-:S05]  /*02b0*/  CS2R R26, SRZ ;  /* 0x00000000001a7805 */ /* 0x000fca000001ff00 */
[----:B------:R-:W1:Y:S01]  /*02c0*/  LDC.64 R8, c[0x0][0x380] ;  /* 0x0000e000ff087b82 */ /* 0x000e620000000a00 */
[-C--:B0-----:R-:W-:Y:S02]  /*02d0*/  ISETP.GE.AND P2, PT, R5, R0.reuse, PT ;  /* 0x000000000500720c */ /* 0x081fe40003f46270 */
[----:B------:R-:W-:Y:S01]  /*02e0*/  ISETP.GE.OR P1, PT, R21, R0, P0 ;  /* 0x000000001500720c */ /* 0x000fe20000726670 */
[----:B-1----:R-:W-:-:S10]  /*02f0*/  IMAD.WIDE R8, R12, 0x4, R8 ;  /* 0x000000040c087825 */ /* 0x002fd400078e0208 */
[----:B------:R-:W0:Y:S02]  /*0300*/  @!P2 LDC.64 R4, c[0x0][0x388] ;  /* 0x0000e200ff04ab82 */ /* 0x000e240000000a00 */
[----:B------:R-:W2:Y:S01]  /*0310*/  @!P1 LDG.E.CONSTANT R24, desc[UR8][R8.64] ;  /* 0x0000000808189981 */ /* 0x000ea2000c1e9900 */
[----:B0-----:R-:W-:-:S05]  /*0320*/  @!P2 IMAD.WIDE R10, R23, 0x4, R4 ;  /* 0x00000004170aa825 */ /* 0x001fca00078e0204 */
[----:B------:R-:W3:Y:S01]  /*0330*/  @!P2 LDG.E.CONSTANT R26, desc[UR8][R10.64] ;  /* 0x000000080a1aa981 */ /* 0x000ee2000c1e9900 */
[----:B------:R-:W-:-:S04]  /*0340*/  IADD3 R5, PT, PT, R21, 0x10, RZ ;  /* 0x0000001015057810 */ /* 0x000fc80007ffe0ff */
[----:B------:R-:W-:-:S13]  /*0350*/  ISETP.GE.OR P1, PT, R5, R0, P0 ;  /* 0x000000000500720c */ /* 0x000fda0000726670 */
[----:B------:R0:W4:Y:S04]  /*0360*/  @!P1 LDG.E.CONSTANT R27, desc[UR8][R8.64+0x40] ;  /* 0x00004008081b9981 */ /* 0x000128000c1e9900 */
[----:B--2---:R-:W-:Y:S04]  /*0370*/  STS [R20], R24 ;  /* 0x0000001814007388 */ /* 0x004fe80000000800 */
[----:B---3--:R1:W-:Y:S01]  /*0380*/  STS [R18], R26 ;  /* 0x0000001a12007388 */ /* 0x0083e20000000800 */
[----:B------:R-:W-:Y:S06]  /*0390*/  BAR.SYNC.DEFER_BLOCKING 0x0 ;  /* 0x0000000000007b1d */ /* 0x000fec0000010000 */
[----:B------:R-:W-:Y:S04]  /*03a0*/  LDS R28, [R16] ;  /* 0x00000000101c7984 */ /* 0x000fe80000000800 */
[----:B------:R-:W2:Y:S04]  /*03b0*/  LDS.128 R4, [R17] ;  /* 0x0000000011047984 */ /* 0x000ea80000000c00 */
[----:B0-----:R-:W0:Y:S04]  /*03c0*/  LDS R9, [R16+0x40] ;  /* 0x0000400010097984 */ /* 0x001e280000000800 */
[----:B------:R-:W3:Y:S04]  /*03d0*/  LDS R10, [R16+0x80] ;  /* 0x00008000100a7984 */ /* 0x000ee80000000800 */
[----:B------:R-:W5:Y:S04]  /*03e0*/  LDS R11, [R16+0xc0] ;  /* 0x0000c000100b7984 */ /* 0x000f680000000800 */
[----:B------:R-:W-:Y:S01]  /*03f0*/  LDS R8, [R16+0x180] ;  /* 0x0001800010087984 */ /* 0x000fe20000000800 */
[----:B-1----:R-:W-:-:S03]  /*0400*/  MOV R26, RZ ;  /* 0x000000ff001a7202 */ /* 0x002fc60000000f00 */
[----:B------:R-:W-:Y:S01]  /*0410*/  LDS R24, [R16+0x340] ;  /* 0x0003400010187984 */ /* 0x000fe20000000800 */
[----:B--2---:R-:W-:-:S03]  /*0420*/  FFMA R4, R4, R28, R29 ;  /* 0x0000001c04047223 */ /* 0x004fc6000000001d */
[----:B------:R-:W-:Y:S01]  /*0430*/  LDS R29, [R16+0x140] ;  /* 0x00014000101d7984 */ /* 0x000fe20000000800 */
[----:B0-----:R-:W-:-:S03]  /*0440*/  FFMA R5, R9, R5, R4 ;  /* 0x0000000509057223 */ /* 0x001fc60000000004 */
[----:B------:R-:W-:Y:S01]  /*0450*/  LDS R9, [R16+0x1c0] ;  /* 0x0001c00010097984 */ /* 0x000fe20000000800 */
[----:B---3--:R-:W-:-:S03]  /*0460*/  FFMA R6, R10, R6, R5 ;  /* 0x000000060a067223 */ /* 0x008fc60000000005 */
[----:B------:R-:W-:Y:S01]  /*0470*/  LDS R10, [R16+0x100] ;  /* 0x00010000100a7984 */ /* 0x000fe20000000800 */
[----:B-----5:R-:W-:-:S03]  /*0480*/  FFMA R11, R11, R7, R6 ;  /* 0x000000070b0b7223 */ /* 0x020fc60000000006 */
[----:B------:R-:W0:Y:S02]  /*0490*/  LDS.128 R4, [R17+0x10] ;  /* 0x0000100011047984 */ /* 0x000e240000000c00 */
[----:B0-----:R-:W-:Y:S02]  /*04a0*/  FFMA R4, R4, R10, R11 ;  /* 0x0000000a04047223 */ /* 0x001fe4000000000b */
[----:B------:R-:W-:Y:S02]  /*04b0*/  LDS R11, [R16+0x240] ;  /* 0x00024000100b7984 */ /* 0x000fe40000000800 */
[----:B------:R-:W-:Y:S02]  /*04c0*/  FFMA R5, R29, R5, R4 ;  /* 0x000000051d057223 */ /* 0x000fe40000000004 */
[----:B------:R-:W-:Y:S02]  /*04d0*/  LDS R10, [R16+0x300] ;  /* 0x00030000100a7984 */ /* 0x000fe40000000800 */
[----:B------:R-:W-:-:S02]  /*04e0*/  FFMA R6, R8, R6, R5 ;  /* 0x0000000608067223 */ /* 0x000fc40000000005 */
[----:B------:R-:W-:Y:S02]  /*04f0*/  LDS R8, [R16+0x200] ;  /* 0x0002000010087984 */ /* 0x000fe40000000800 */
[----:B------:R-:W-:Y:S02]  /*0500*/  FFMA R9, R9, R7, R6 ;  /* 0x0000000709097223 */ /* 0x000fe40000000006 */
[----:B------:R-:W0:Y:S02]  /*0510*/  LDS.128 R4, [R17+0x20] ;  /* 0x0000200011047984 */ /* 0x000e240000000c00 */
[----:B0-----:R-:W-:Y:S02]  /*0520*/  FFMA R4, R4, R8, R9 ;  /* 0x0000000804047223 */ /* 0x001fe40000000009 */
[----:B------:R-:W0:Y:S04]  /*0530*/  LDS R8, [R16+0x280] ;  /* 0x0002800010087984 */ /* 0x000e280000000800 */
[----:B------:R-:W1:Y:S01]  /*0540*/  LDS R9, [R16+0x2c0] ;  /* 0x0002c00010097984 */ /* 0x000e620000000800 */
[----:B------:R-:W-:-:S04]  /*0550*/  FFMA R5, R11, R5, R4 ;  /* 0x000000050b057223 */ /* 0x000fc80000000004 */
[----:B0-----:R-:W-:-:S04]  /*0560*/  FFMA R6, R8, R6, R5 ;  /* 0x0000000608067223 */ /* 0x001fc80000000005 */
[----:B-1----:R-:W-:Y:S01]  /*0570*/  FFMA R11, R9, R7, R6 ;  /* 0x00000007090b7223 */ /* 0x002fe20000000006 */
[----:B------:R-:W-:Y:S01]  /*0580*/  VIADDMNMX R9, R19, 0x10, R2, !PT ;  /* 0x0000001013097846 */ /* 0x000fe20007800102 */
[----:B------:R-:W0:Y:S03]  /*0590*/  LDS.128 R4, [R17+0x30] ;  /* 0x0000300011047984 */ /* 0x000e260000000c00 */
[----:B------:R-:W-:-:S13]  /*05a0*/  ISETP.GE.AND P1, PT, R9, R0, PT ;  /* 0x000000000900720c */ /* 0x000fda0003f26270 */
[----:B------:R-:W1:Y:S02]  /*05b0*/  @!P1 LDC.64 R8, c[0x0][0x388] ;  /* 0x0000e200ff089b82 */ /* 0x000e640000000a00 */
[----:B-1----:R-:W-:-:S05]  /*05c0*/  @!P1 IMAD.WIDE R28, R25, 0x4, R8 ;  /* 0x00000004191c9825 */ /* 0x002fca00078e0208 */
[----:B------:R-:W2:Y:S01]  /*05d0*/  @!P1 LDG.E.CONSTANT R26, desc[UR8][R28.64] ;  /* 0x000000081c1a9981 */ /* 0x000ea2000c1e9900 */
[----:B0-----:R-:W-:-:S03]  /*05e0*/  FFMA R10, R4, R10, R11 ;  /* 0x0000000a040a7223 */ /* 0x001fc6000000000b */
[----:B------:R-:W0:Y:S04]  /*05f0*/  LDS R11, [R16+0x380] ;  /* 0x00038000100b7984 */ /* 0x000e280000000800 */
[----:B------:R-:W1:Y:S01]  /*0600*/  LDS R4, [R16+0x3c0] ;  /* 0x0003c00010047984 */ /* 0x000e620000000800 */
[----:B------:R-:W-:Y:S01]  /*0610*/  BAR.SYNC.DEFER_BLOCKING 0x0 ;  /* 0x0000000000007b1d */ /* 0x000fe20000010000 */
[----:B------:R-:W-:-:S05]  /*0620*/  FFMA R10, R24, R5, R10 ;  /* 0x00000005180a7223 */ /* 0x000fca000000000a */
[----:B----4-:R-:W-:Y:S01]  /*0630*/  STS [R20], R27 ;  /* 0x0000001b14007388 */ /* 0x010fe20000000800 */
[----:B0-----:R-:W-:-:S04]  /*0640*/  FFMA R6, R11, R6, R10 ;  /* 0x000000060b067223 */ /* 0x001fc8000000000a */
[----:B-1----:R-:W-:Y:S01]  /*0650*/  FFMA R7, R4, R7, R6 ;  /* 0x0000000704077223 */ /* 0x002fe20000000006 */
[----:B------:R-:W-:-:S04]  /*0660*/  IADD3 R14, PT, PT, R14, 0x2, RZ ;  /* 0x000000020e0e7810 */ /* 0x000fc80007ffe0ff */
[----:B------:R-:W-:Y:S02]  /*0670*/  ISETP.NE.AND P1, PT, R14, RZ, PT ;  /* 0x000000ff0e00720c */ /* 0x000fe40003f25270 */
[----:B------:R-:W-:Y:S02]  /*0680*/  IADD3 R19, PT, PT, R19, 0x20, RZ ;  /* 0x0000002013137810 */ /* 0x000fe40007ffe0ff */
[----:B------:R-:W-:Y:S02]  /*0690*/  IADD3 R21, PT, PT, R21, 0x20, RZ ;  /* 0x0000002015157810 */ /* 0x000fe40007ffe0ff */
[----:B------:R-:W-:Y:S02]  /*06a0*/  IADD3 R12, PT, PT, R12, 0x20, RZ ;  /* 0x000000200c0c7810 */ /* 0x000fe40007ffe0ff */
[C---:B------:R-:W-:Y:S02]  /*06b0*/  LEA R23, R0.reuse, R23, 0x5 ;  /* 0x0000001700177211 */ /* 0x040fe400078e28ff */
[----:B------:R-:W-:Y:S01]  /*06c0*/  LEA R25, R0, R25, 0x5 ;  /* 0x0000001900197211 */ /* 0x000fe200078e28ff */
[----:B--2---:R-:W-:Y:S01]  /*06d0*/  STS [R18], R26 ;  /* 0x0000001a12007388 */ /* 0x004fe20000000800 */
[----:B------:R-:W-:Y:S06]  /*06e0*/  BAR.SYNC.DEFER_BLOCKING 0x0 ;  /* 0x0000000000007b1d */ /* 0x000fec0000010000 */
[----:B------:R-:W-:Y:S04]  /*06f0*/  LDS R5, [R16] ;  /* 0x0000000010057984 */ /* 0x000fe80000000800 */
[----:B------:R-:W0:Y:S04]  /*0700*/  LDS.128 R8, [R17] ;  /* 0x0000000011087984 */ /* 0x000e280000000c00 */
[----:B------:R-:W1:Y:S04]  /*0710*/  LDS R29, [R16+0x40] ;  /* 0x00004000101d7984 */ /* 0x000e680000000800 */
[----:B------:R-:W2:Y:S04]  /*0720*/  LDS R27, [R16+0x80] ;  /* 0x00008000101b7984 */ /* 0x000ea80000000800 */
[----:B------:R-:W3:Y:S01]  /*0730*/  LDS R24, [R16+0xc0] ;  /* 0x0000c00010187984 */ /* 0x000ee20000000800 */
[----:B0-----:R-:W-:-:S03]  /*0740*/  FFMA R8, R8, R5, R7 ;  /* 0x0000000508087223 */ /* 0x001fc60000000007 */
[----:B------:R-:W-:Y:S01]  /*0750*/  LDS.128 R4, [R17+0x10] ;  /* 0x0000100011047984 */ /* 0x000fe20000000c00 */
[----:B-1----:R-:W-:-:S03]  /*0760*/  FFMA R8, R29, R9, R8 ;  /* 0x000000091d087223 */ /* 0x002fc60000000008 */
[----:B------:R-:W0:Y:S01]  /*0770*/  LDS R9, [R16+0x100] ;  /* 0x0001000010097984 */ /* 0x000e220000000800 */
[----:B--2---:R-:W-:-:S03]  /*0780*/  FFMA R29, R27, R10, R8 ;  /* 0x0000000a1b1d7223 */ /* 0x004fc60000000008 */
[----:B------:R-:W1:Y:S04]  /*0790*/  LDS R8, [R16+0x140] ;  /* 0x0001400010087984 */ /* 0x000e680000000800 */
[----:B------:R-:W2:Y:S01]  /*07a0*/  LDS R27, [R16+0x180] ;  /* 0x00018000101b7984 */ /* 0x000ea20000000800 */
[----:B---3--:R-:W-:-:S03]  /*07b0*/  FFMA R11, R24, R11, R29 ;  /* 0x0000000b180b7223 */ /* 0x008fc6000000001d */
[----:B------:R-:W3:Y:S04]  /*07c0*/  LDS R24, [R16+0x1c0] ;  /* 0x0001c00010187984 */ /* 0x000ee80000000800 */
[----:B------:R-:W-:Y:S01]  /*07d0*/  LDS R29, [R16+0x240] ;  /* 0x00024000101d7984 */ /* 0x000fe20000000800 */
[----:B0-----:R-:W-:-:S04]  /*07e0*/  FFMA R4, R4, R9, R11 ;  /* 0x0000000904047223 */ /* 0x001fc8000000000b */
[----:B-1----:R-:W-:Y:S02]  /*07f0*/  FFMA R4, R8, R5, R4 ;  /* 0x0000000508047223 */ /* 0x002fe40000000004 */
[----:B------:R-:W-:Y:S04]  /*0800*/  LDS R5, [R16+0x200] ;  /* 0x0002000010057984 */ /* 0x000fe80000000800 */
[----:B------:R-:W0:Y:S01]  /*0810*/  LDS.128 R8, [R17+0x20] ;  /* 0x0000200011087984 */ /* 0x000e220000000c00 */
[----:B--2---:R-:W-:-:S04]  /*0820*/  FFMA R27, R27, R6, R4 ;  /* 0x000000061b1b7223 */ /* 0x004fc80000000004 */
[----:B---3--:R-:W-:Y:S02]  /*0830*/  FFMA R7, R24, R7, R27 ;  /* 0x0000000718077223 */ /* 0x008fe4000000001b */
[----:B------:R-:W1:Y:S04]  /*0840*/  LDS R27, [R16+0x280] ;  /* 0x00028000101b7984 */ /* 0x000e680000000800 */
[----:B------:R-:W2:Y:S01]  /*0850*/  LDS R24, [R16+0x2c0] ;  /* 0x0002c00010187984 */ /* 0x000ea20000000800 */
[----:B0-----:R-:W-:-:S03]  /*0860*/  FFMA R8, R8, R5, R7 ;  /* 0x0000000508087223 */ /* 0x001fc60000000007 */
[----:B------:R-:W-:Y:S01]  /*0870*/  LDS.128 R4, [R17+0x30] ;  /* 0x0000300011047984 */ /* 0x000fe20000000c00 */
[----:B------:R-:W-:-:S03]  /*0880*/  FFMA R8, R29, R9, R8 ;  /* 0x000000091d087223 */ /* 0x000fc60000000008 */
[----:B------:R-:W0:Y:S01]  /*0890*/  LDS R9, [R16+0x300] ;  /* 0x0003000010097984 */ /* 0x000e220000000800 */
[----:B-1----:R-:W-:-:S03]  /*08a0*/  FFMA R27, R27, R10, R8 ;  /* 0x0000000a1b1b7223 */ /* 0x002fc60000000008 */
[----:B------:R-:W1:Y:S04]  /*08b0*/  LDS R29, [R16+0x340] ;  /* 0x00034000101d7984 */ /* 0x000e680000000800 */
[----:B------:R-:W3:Y:S01]  /*08c0*/  LDS R8, [R16+0x380] ;  /* 0x0003800010087984 */ /* 0x000ee20000000800 */
[----:B--2---:R-:W-:-:S03]  /*08d0*/  FFMA R11, R24, R11, R27 ;  /* 0x0000000b180b7223 */ /* 0x004fc6000000001b */
[----:B------:R-:W2:Y:S01]  /*08e0*/  LDS R27, [R16+0x3c0] ;  /* 0x0003c000101b7984 */ /* 0x000ea20000000800 */
[----:B0-----:R-:W-:-:S04]  /*08f0*/  FFMA R4, R4, R9, R11 ;  /* 0x0000000904047223 */ /* 0x001fc8000000000b */
[----:B-1----:R-:W-:-:S04]  /*0900*/  FFMA R5, R29, R5, R4 ;  /* 0x000000051d057223 */ /* 0x002fc80000000004 */
[----:B---3--:R-:W-:-:S04]  /*0910*/  FFMA R6, R8, R6, R5 ;  /* 0x0000000608067223 */ /* 0x008fc80000000005 */
[----:B--2---:R-:W-:Y:S01]  /*0920*/  FFMA R29, R27, R7, R6 ;  /* 0x000000071b1d7223 */ /* 0x004fe20000000006 */
[----:B------:R-:W-:Y:S06]  /*0930*/  BAR.SYNC.DEFER_BLOCKING 0x0 ;  /* 0x0000000000007b1d */ /* 0x000fec0000010000 */
[----:B------:R-:W-:Y:S05]  /*0940*/  @P1 BRA `(.L_x_2) ;  /* 0xfffffff8004c1947 */ /* 0x000fea000383ffff */
[----:B------:R-:W-:-:S07]  /*0950*/  LOP3.LUT R4, R22, 0x7fffffe0, RZ, 0xc0, !PT ;  /* 0x7fffffe016047812 */ /* 0x000fce00078ec0ff */
.L_x_1:
[----:B------:R-:W-:-:S13]  /*0960*/  LOP3.LUT P0, RZ, R22, 0x10, RZ, 0xc0, !PT ;  /* 0x0000001016ff7812 */ /* 0x000fda000780c0ff */
[----:B------:R-:W-:Y:S05]  /*0970*/  @!P0 BRA `(.L_x_0) ;  /* 0x0000000000e08947 */ /* 0x000fea0003800000 */
[-C--:B------:R-:W-:Y:S01]  /*0980*/  IADD3 R9, PT, PT, R13, R4.reuse, RZ ;  /* 0x000000040d097210 */ /* 0x080fe20007ffe0ff */
[----:B------:R-:W-:Y:S01]  /*0990*/  HFMA2 R21, -RZ, RZ, 0, 0 ;  /* 0x00000000ff157431 */ /* 0x000fe200000001ff */
[----:B------:R-:W-:Y:S02]  /*09a0*/  IADD3 R11, PT, PT, R15, R4, RZ ;  /* 0x000000040f0b7210 */ /* 0x000fe40007ffe0ff */
[-C--:B------:R-:W-:Y:S02]  /*09b0*/  ISETP.GE.AND P0, PT, R9, R0.reuse, PT ;  /* 0x000000000900720c */ /* 0x080fe40003f06270 */
[----:B------:R-:W-:Y:S02]  /*09c0*/  VIMNMX R5, PT, PT, R2, R11, !PT ;  /* 0x0000000b02057248 */ /* 0x000fe40007fe0100 */
[-C--:B------:R-:W-:Y:S02]  /*09d0*/  ISETP.GE.U32.OR P0, PT, R3, R0.reuse, P0 ;  /* 0x000000000300720c */ /* 0x080fe40000706470 */
[----:B------:R-:W-:-:S02]  /*09e0*/  ISETP.GE.AND P1, PT, R5, R0, PT ;  /* 0x000000000500720c */ /* 0x000fc40003f26270 */
[----:B------:R-:W-:-:S09]  /*09f0*/  MOV R23, RZ ;  /* 0x000000ff00177202 */ /* 0x000fd20000000f00 */
[----:B------:R-:W0:Y:S01]  /*0a00*/  @!P0 LDC.64 R6, c[0x0][0x380] ;  /* 0x0000e000ff068b82 */ /* 0x000e220000000a00 */
[-C--:B------:R-:W-:Y:S02]  /*0a10*/  @!P0 IMAD R9, R3, R0.reuse, R9 ;  /* 0x0000000003098224 */ /* 0x080fe400078e0209 */
[----:B------:R-:W-:-:S05]  /*0a20*/  @!P1 IMAD R11, R11, R0, R2 ;  /* 0x000000000b0b9224 */ /* 0x000fca00078e0202 */
[----:B------:R-:W1:Y:S01]  /*0a30*/  @!P1 LDC.64 R4, c[0x0][0x388] ;  /* 0x0000e200ff049b82 */ /* 0x000e620000000a00 */
[----:B0-----:R-:W-:-:S05]  /*0a40*/  @!P0 IMAD.WIDE R6, R9, 0x4, R6 ;  /* 0x0000000409068825 */ /* 0x001fca00078e0206 */
[----:B------:R-:W2:Y:S01]  /*0a50*/  @!P0 LDG.E.CONSTANT R21, desc[UR8][R6.64] ;  /* 0x0000000806158981 */ /* 0x000ea2000c1e9900 */
[----:B-1----:R-:W-:-:S05]  /*0a60*/  @!P1 IMAD.WIDE R4, R11, 0x4, R4 ;  /* 0x000000040b049825 */ /* 0x002fca00078e0204 */
[----:B------:R-:W3:Y:S04]  /*0a70*/  @!P1 LDG.E.CONSTANT R23, desc[UR8][R4.64] ;  /* 0x0000000804179981 */ /* 0x000ee8000c1e9900 */
[----:B--2---:R-:W-:Y:S04]  /*0a80*/  STS [R20], R21 ;  /* 0x0000001514007388 */ /* 0x004fe80000000800 */
[----:B---3--:R-:W-:Y:S01]  /*0a90*/  STS [R18], R23 ;  /* 0x0000001712007388 */ /* 0x008fe20000000800 */
[----:B------:R-:W-:Y:S06]  /*0aa0*/  BAR.SYNC.DEFER_BLOCKING 0x0 ;  /* 0x0000000000007b1d */ /* 0x000fec0000010000 */
[----:B------:R-:W-:Y:S04]  /*0ab0*/  LDS R24, [R16] ;  /* 0x0000000010187984 */ /* 0x000fe80000000800 */
[----:B------:R-:W0:Y:S04]  /*0ac0*/  LDS.128 R12, [R17] ;  /* 0x00000000110c7984 */ /* 0x000e280000000c00 */
[----:B------:R-:W1:Y:S04]  /*0ad0*/  LDS R25, [R16+0x40] ;  /* 0x0000400010197984 */ /* 0x000e680000000800 */
[----:B------:R-:W2:Y:S04]  /*0ae0*/  LDS R27, [R16+0x80] ;  /* 0x00008000101b7984 */ /* 0x000ea80000000800 */
[----:B------:R-:W3:Y:S04]  /*0af0*/  LDS R26, [R16+0xc0] ;  /* 0x0000c000101a7984 */ /* 0x000ee80000000800 */
[----:B------:R-:W-:Y:S04]  /*0b00*/  LDS R19, [R16+0x100] ;  /* 0x0001000010137984 */ /* 0x000fe80000000800 */
[----:B------:R-:W4:Y:S04]  /*0b10*/  LDS.128 R8, [R17+0x10] ;  /* 0x0000100011087984 */ /* 0x000f280000000c00 */
[----:B------:R-:W5:Y:S04]  /*0b20*/  LDS R22, [R16+0x140] ;  /* 0x0001400010167984 */ /* 0x000f680000000800 */
[----:B------:R-:W5:Y:S04]  /*0b30*/  LDS R21, [R16+0x180] ;  /* 0x0001800010157984 */ /* 0x000f680000000800 */
[----:B------:R-:W5:Y:S04]  /*0b40*/  LDS R18, [R16+0x1c0] ;  /* 0x0001c00010127984 */ /* 0x000f680000000800 */
[----:B------:R-:W-:Y:S04]  /*0b50*/  LDS R23, [R16+0x200] ;  /* 0x0002000010177984 */ /* 0x000fe80000000800 */
[----:B------:R-:W5:Y:S01]  /*0b60*/  LDS.128 R4, [R17+0x20] ;  /* 0x0000200011047984 */ /* 0x000f620000000c00 */
[----:B0-----:R-:W-:-:S03]  /*0b70*/  FFMA R12, R12, R24, R29 ;  /* 0x000000180c0c7223 */ /* 0x001fc6000000001d */
[----:B------:R-:W0:Y:S01]  /*0b80*/  LDS R20, [R16+0x240] ;  /* 0x0002400010147984 */ /* 0x000e220000000800 */
[----:B-1----:R-:W-:-:S03]  /*0b90*/  FFMA R12, R25, R13, R12 ;  /* 0x0000000d190c7223 */ /* 0x002fc6000000000c */
[----:B------:R-:W1:Y:S01]  /*0ba0*/  LDS R25, [R16+0x280] ;  /* 0x0002800010197984 */ /* 0x000e620000000800 */
[----:B--2---:R-:W-:-:S03]  /*0bb0*/  FFMA R27, R27, R14, R12 ;  /* 0x0000000e1b1b7223 */ /* 0x004fc6000000000c */
[----:B------:R-:W2:Y:S01]  /*0bc0*/  LDS R24, [R16+0x2c0] ;  /* 0x0002c00010187984 */ /* 0x000ea20000000800 */
[----:B---3--:R-:W-:-:S03]  /*0bd0*/  FFMA R29, R26, R15, R27 ;  /* 0x0000000f1a1d7223 */ /* 0x008fc6000000001b */
[----:B------:R-:W-:Y:S04]  /*0be0*/  LDS R27, [R16+0x300] ;  /* 0x00030000101b7984 */ /* 0x000fe80000000800 */
[----:B------:R-:W3:Y:S01]  /*0bf0*/  LDS.128 R12, [R17+0x30] ;  /* 0x00003000110c7984 */ /* 0x000ee20000000c00 */
[----:B----4-:R-:W-:-:S03]  /*0c00*/  FFMA R19, R8, R19, R29 ;  /* 0x0000001308137223 */ /* 0x010fc6000000001d */
[----:B------:R-:W4:Y:S01]  /*0c10*/  LDS R8, [R16+0x340] ;  /* 0x0003400010087984 */ /* 0x000f220000000800 */
[----:B-----5:R-:W-:-:S03]  /*0c20*/  FFMA R26, R22, R9, R19 ;  /* 0x00000009161a7223 */ /* 0x020fc60000000013 */
[----:B------:R-:W5:Y:S04]  /*0c30*/  LDS R9, [R16+0x380] ;  /* 0x0003800010097984 */ /* 0x000f680000000800 */
[----:B------:R-:W5:Y:S01]  /*0c40*/  LDS R22, [R16+0x3c0] ;  /* 0x0003c00010167984 */ /* 0x000f620000000800 */
[----:B------:R-:W-:-:S04]  /*0c50*/  FFMA R21, R21, R10, R26 ;  /* 0x0000000a15157223 */ /* 0x000fc8000000001a */
[----:B------:R-:W-:-:S04]  /*0c60*/  FFMA R11, R18, R11, R21 ;  /* 0x0000000b120b7223 */ /* 0x000fc80000000015 */
[----:B------:R-:W-:-:S04]  /*0c70*/  FFMA R11, R4, R23, R11 ;  /* 0x00000017040b7223 */ /* 0x000fc8000000000b */
[----:B0-----:R-:W-:-:S04]  /*0c80*/  FFMA R20, R20, R5, R11 ;  /* 0x0000000514147223 */ /* 0x001fc8000000000b */
[----:B-1----:R-:W-:-:S04]  /*0c90*/  FFMA R25, R25, R6, R20 ;  /* 0x0000000619197223 */ /* 0x002fc80000000014 */
[----:B--2---:R-:W-:-:S04]  /*0ca0*/  FFMA R7, R24, R7, R25 ;  /* 0x0000000718077223 */ /* 0x004fc80000000019 */
[----:B---3--:R-:W-:-:S04]  /*0cb0*/  FFMA R7, R12, R27, R7 ;  /* 0x0000001b0c077223 */ /* 0x008fc80000000007 */
[----:B----4-:R-:W-:-:S04]  /*0cc0*/  FFMA R8, R8, R13, R7 ;  /* 0x0000000d08087223 */ /* 0x010fc80000000007 */
[----:B-----5:R-:W-:-:S04]  /*0cd0*/  FFMA R9, R9, R14, R8 ;  /* 0x0000000e09097223 */ /* 0x020fc80000000008 */
[----:B------:R-:W-:Y:S01]  /*0ce0*/  FFMA R29, R22, R15, R9 ;  /* 0x0000000f161d7223 */ /* 0x000fe20000000009 */
[----:B------:R-:W-:Y:S06]  /*0cf0*/  BAR.SYNC.DEFER_BLOCKING 0x0 ;  /* 0x0000000000007b1d */ /* 0x000fec0000010000 */
.L_x_0:
[----:B------:R-:W-:-:S04]  /*0d00*/  VIMNMX R5, PT, PT, R3, R2, !PT ;  /* 0x0000000203057248 */ /* 0x000fc80007fe0100 */
[----:B------:R-:W-:-:S13]  /*0d10*/  ISETP.GE.AND P0, PT, R5, R0, PT ;  /* 0x000000000500720c */ /* 0x000fda0003f06270 */
[----:B------:R-:W-:Y:S05]  /*0d20*/  @P0 EXIT ;  /* 0x000000000000094d */ /* 0x000fea0003800000 */
[----:B------:R-:W0:Y:S01]  /*0d30*/  LDC.64 R4, c[0x0][0x390] ;  /* 0x0000e400ff047b82 */ /* 0x000e220000000a00 */
[----:B------:R-:W-:-:S04]  /*0d40*/  IMAD R3, R3, R0, R2 ;  /* 0x0000000003037224 */ /* 0x000fc800078e0202 */
[----:B0-----:R-:W-:-:S05]  /*0d50*/  IMAD.WIDE R2, R3, 0x4, R4 ;  /* 0x0000000403027825 */ /* 0x001fca00078e0204 */
[----:B------:R-:W-:Y:S01]  /*0d60*/  STG.E desc[UR8][R2.64], R29 ;  /* 0x0000001d02007986 */ /* 0x000fe2000c101908 */
[----:B------:R-:W-:Y:S05]  /*0d70*/  EXIT ;  /* 0x000000000000794d */ /* 0x000fea0003800000 */
.L_x_3:
[----:B------:R-:W-:-:S00]  /*0d80*/  BRA `(.L_x_3) ;  /* 0xfffffffc00fc7947 */ /* 0x000fc0000383ffff */
[----:B------:R-:W-:-:S00]  /*0d90*/  NOP ;  /* 0x0000000000007918 */ /* 0x000fc00000000000 */
        /* <DEDUP_REMOVED lines=14> */
.L_x_4:


//--------------------- .nv.shared._Z19matmul_tiled_kernelPKfS0_Pfi --------------------------
	.section	.nv.shared._Z19matmul_tiled_kernelPKfS0_Pfi,"aw",@nobits
	.sectionflags	@""
	.align	4
.nv.shared._Z19matmul_tiled_kernelPKfS0_Pfi:
	.zero		3072


//--------------------- .nv.shared.reserved.0     --------------------------
	.section	.nv.shared.reserved.0,"aw",@nobits
	.weak		__nv_reservedSMEM_offset_0_alias
	.size		__nv_reservedSMEM_offset_0_alias, 0, 64
	.other		__nv_reservedSMEM_offset_0_alias,@"STO_CUDA_RESERVED_SHARED STV_DEFAULT"
__nv_reservedSMEM_offset_0_alias:
	.zero		0
	.zero		64


//--------------------- .nv.constant0._Z19matmul_tiled_kernelPKfS0_Pfi --------------------------
	.section	.nv.constant0._Z19matmul_tiled_kernelPKfS0_Pfi,"a",@progbits
	.sectionflags	@""
	.align	4
.nv.constant0._Z19matmul_tiled_kernelPKfS0_Pfi:
	.zero		924


//--------------------- SYMBOLS --------------------------

	.type		.nv.reservedSmem.offset0,@object
	.size		.nv.reservedSmem.offset0,0x4
	.type		.nv.reservedSmem.cap,@object
	.size		.nv.reservedSmem.cap,0x4
